//
// Generated by NVIDIA NVVM Compiler
//
// Compiler Build ID: CL-36424714
// Cuda compilation tools, release 13.0, V13.0.88
// Based on NVVM 20.0.0
//

.version 9.0
.target sm_100
.address_size 64

	// .globl	_Z7add_onePf

.visible .entry _Z7add_onePf(
	.param .u64 .ptr .align 1 _Z7add_onePf_param_0
)
{
	.reg .b32 	%r<5>;
	.reg .b32 	%f<3>;
	.reg .b64 	%rd<5>;

	ld.param.u64 	%rd1, [_Z7add_onePf_param_0];
	cvta.to.global.u64 	%rd2, %rd1;
	mov.u32 	%r1, %ctaid.x;
	mov.u32 	%r2, %ntid.x;
	mov.u32 	%r3, %tid.x;
	mad.lo.s32 	%r4, %r1, %r2, %r3;
	mul.wide.s32 	%rd3, %r4, 4;
	add.s64 	%rd4, %rd2, %rd3;
	ld.global.f32 	%f1, [%rd4];
	add.f32 	%f2, %f1, 0f3F800000;
	bar.sync 	0;
	st.global.f32 	[%rd4], %f2;
	ret;

}


// ===== COMPILED SASS (sm_100) =====

	.target	sm_100

	.elftype	@"ET_EXEC"


//--------------------- .note.nv.tkinfo           --------------------------
	.section	.note.nv.tkinfo,"",@"SHT_NOTE"
	.sectionflags	@"SHF_NOTE_NV_TKINFO"
	.tkinfo
        /*0018*/ 	.word	0x00000002
        /*0030*/ 	.string	""
        /*0030*/ 	.string	"ptxas"
        /*0030*/ 	.string	"Cuda compilation tools, release 13.0, V13.0.88"
        /*0030*/ 	.string	"Build cuda_13.0.r13.0/compiler.36424714_0"
        /*0030*/ 	.string	"-arch sm_100 -m 64 "



//--------------------- .note.nv.cuinfo           --------------------------
	.section	.note.nv.cuinfo,"",@"SHT_NOTE"
	.sectionflags	@"SHF_NOTE_NV_CUINFO"
        /*0018*/ 	.short	0x0002
        /*001a*/ 	.short	0x0064
        /*001c*/ 	.short	0x0082
	.zero		2


//--------------------- .nv.info                  --------------------------
	.section	.nv.info,"",@"SHT_CUDA_INFO"
	.align	4


	//----- nvinfo : EIATTR_REGCOUNT
	.align		4
        /*0000*/ 	.byte	0x04, 0x2f
        /*0002*/ 	.short	(.L_1 - .L_0)
	.align		4
.L_0:
        /*0004*/ 	.word	index@(_Z7add_onePf)
        /*0008*/ 	.word	0x00000008


	//----- nvinfo : EIATTR_FRAME_SIZE
	.align		4
.L_1:
        /*000c*/ 	.byte	0x04, 0x11
        /*000e*/ 	.short	(.L_3 - .L_2)
	.align		4
.L_2:
        /*0010*/ 	.word	index@(_Z7add_onePf)
        /*0014*/ 	.word	0x00000000


	//----- nvinfo : EIATTR_MIN_STACK_SIZE
	.align		4
.L_3:
        /*0018*/ 	.byte	0x04, 0x12
        /*001a*/ 	.short	(.L_5 - .L_4)
	.align		4
.L_4:
        /*001c*/ 	.word	index@(_Z7add_onePf)
        /*0020*/ 	.word	0x00000000
.L_5:


//--------------------- .nv.compat                --------------------------
	.section	.nv.compat,"",@"SHT_CUDA_COMPAT_INFO"
	.align	4
        /*0000*/ 	.byte	0x02, 0x09, 0x00, 0x00, 0x02, 0x02, 0x01, 0x00, 0x02, 0x05, 0x05, 0x00, 0x03, 0x07, 0x01, 0x01
        /*0010*/ 	.byte	0x02, 0x03, 0x00, 0x00, 0x02, 0x06, 0x01, 0x00, 0x04, 0x0b, 0x08, 0x00, 0x09, 0x00, 0x00, 0x00
        /*0020*/ 	.byte	0x00, 0x00, 0x00, 0x00


//--------------------- .nv.info._Z7add_onePf     --------------------------
	.section	.nv.info._Z7add_onePf,"",@"SHT_CUDA_INFO"
	.sectionflags	@""
	.align	4


	//----- nvinfo : EIATTR_CUDA_API_VERSION
	.align		4
        /*0000*/ 	.byte	0x04, 0x37
        /*0002*/ 	.short	(.L_7 - .L_6)
.L_6:
        /*0004*/ 	.word	0x00000082


	//----- nvinfo : EIATTR_KPARAM_INFO
	.align		4
.L_7:
        /*0008*/ 	.byte	0x04, 0x17
        /*000a*/ 	.short	(.L_9 - .L_8)
.L_8:
        /*000c*/ 	.word	0x00000000
        /*0010*/ 	.short	0x0000
        /*0012*/ 	.short	0x0000
        /*0014*/ 	.byte	0x00, 0xf5, 0x21, 0x00


	//----- nvinfo : EIATTR_SPARSE_MMA_MASK
	.align		4
.L_9:
        /*0018*/ 	.byte	0x03, 0x50
        /*001a*/ 	.short	0x0000


	//----- nvinfo : EIATTR_MAXREG_COUNT
	.align		4
        /*001c*/ 	.byte	0x03, 0x1b
        /*001e*/ 	.short	0x00ff


	//----- nvinfo : EIATTR_NUM_BARRIERS
	.align		4
        /*0020*/ 	.byte	0x02, 0x4c
        /*0022*/ 	.byte	0x01
	.zero		1


	//----- nvinfo : EIATTR_MERCURY_ISA_VERSION
	.align		4
        /*0024*/ 	.byte	0x03, 0x5f
        /*0026*/ 	.short	0x0101


	//----- nvinfo : EIATTR_VRC_CTA_INIT_COUNT
	.align		4
        /*0028*/ 	.byte	0x02, 0x4a
	.zero		1
	.zero		1


	//----- nvinfo : EIATTR_EXIT_INSTR_OFFSETS
	.align		4
        /*002c*/ 	.byte	0x04, 0x1c
        /*002e*/ 	.short	(.L_11 - .L_10)


	//   ....[0]....
.L_10:
        /*0030*/ 	.word	0x000000c0


	//----- nvinfo : EIATTR_CBANK_PARAM_SIZE
	.align		4
.L_11:
        /*0034*/ 	.byte	0x03, 0x19
        /*0036*/ 	.short	0x0008


	//----- nvinfo : EIATTR_PARAM_CBANK
	.align		4
        /*0038*/ 	.byte	0x04, 0x0a
        /*003a*/ 	.short	(.L_13 - .L_12)
	.align		4
.L_12:
        /*003c*/ 	.word	index@(.nv.constant0._Z7add_onePf)
        /*0040*/ 	.short	0x0380
        /*0042*/ 	.short	0x0008


	//----- nvinfo : EIATTR_SW_WAR
	.align		4
.L_13:
        /*0044*/ 	.byte	0x04, 0x36
        /*0046*/ 	.short	(.L_15 - .L_14)
.L_14:
        /*0048*/ 	.word	0x00000008
.L_15:


//--------------------- .nv.callgraph             --------------------------
	.section	.nv.callgraph,"",@"SHT_CUDA_CALLGRAPH"
	.align	4
	.sectionentsize	8
	.align		4
        /*0000*/ 	.word	0x00000000
	.align		4
        /*0004*/ 	.word	0xffffffff
	.align		4
        /*0008*/ 	.word	0x00000000
	.align		4
        /*000c*/ 	.word	0xfffffffe
	.align		4
        /*0010*/ 	.word	0x00000000
	.align		4
        /*0014*/ 	.word	0xfffffffd
	.align		4
        /*0018*/ 	.word	0x00000000
	.align		4
        /*001c*/ 	.word	0xfffffffc


//--------------------- .text._Z7add_onePf        --------------------------
	.section	.text._Z7add_onePf,"ax",@progbits
	.align	128
        .global         _Z7add_onePf
        .type           _Z7add_onePf,@function
        .size           _Z7add_onePf,(.L_x_1 - _Z7add_onePf)
        .other          _Z7add_onePf,@"STO_CUDA_ENTRY STV_DEFAULT"
_Z7add_onePf:
.text._Z7add_onePf:
[----:B------:R-:W-:Y:S01]  /*0000*/  LDC R1, c[0x0][0x37c] ;  /* 0x0000df00ff017b82 */ /* 0x000fe20000000800 */
[----:B------:R-:W0:Y:S07]  /*0010*/  S2R R0, SR_TID.X ;  /* 0x0000000000007919 */ /* 0x000e2e0000002100 */
[----:B------:R-:W0:Y:S01]  /*0020*/  S2UR UR6, SR_CTAID.X ;  /* 0x00000000000679c3 */ /* 0x000e220000002500 */
[----:B------:R-:W1:Y:S07]  /*0030*/  LDCU.64 UR4, c[0x0][0x358] ;  /* 0x00006b00ff0477ac */ /* 0x000e6e0008000a00 */
[----:B------:R-:W0:Y:S08]  /*0040*/  LDC R5, c[0x0][0x360] ;  /* 0x0000d800ff057b82 */ /* 0x000e300000000800 */
[----:B------:R-:W2:Y:S01]  /*0050*/  LDC.64 R2, c[0x0][0x380] ;  /* 0x0000e000ff027b82 */ /* 0x000ea20000000a00 */
[----:B0-----:R-:W-:-:S04]  /*0060*/  IMAD R5, R5, UR6, R0 ;  /* 0x0000000605057c24 */ /* 0x001fc8000f8e0200 */
[----:B--2---:R-:W-:-:S05]  /*0070*/  IMAD.WIDE R2, R5, 0x4, R2 ;  /* 0x0000000405027825 */ /* 0x004fca00078e0202 */
[----:B-1----:R-:W2:Y:S01]  /*0080*/  LDG.E R0, desc[UR4][R2.64] ;  /* 0x0000000402007981 */ /* 0x002ea2000c1e1900 */
[----:B------:R-:W-:Y:S01]  /*0090*/  BAR.SYNC.DEFER_BLOCKING 0x0 ;  /* 0x0000000000007b1d */ /* 0x000fe20000010000 */
[----:B--2---:R-:W-:-:S05]  /*00a0*/  FADD R5, R0, 1 ;  /* 0x3f80000000057421 */ /* 0x004fca0000000000 */
[----:B------:R-:W-:Y:S01]  /*00b0*/  STG.E desc[UR4][R2.64], R5 ;  /* 0x0000000502007986 */ /* 0x000fe2000c101904 */
[----:B------:R-:W-:Y:S05]  /*00c0*/  EXIT ;  /* 0x000000000000794d */ /* 0x000fea0003800000 */
.L_x_0:
[----:B------:R-:W-:-:S00]  /*00d0*/  BRA `(.L_x_0) ;  /* 0xfffffffc00fc7947 */ /* 0x000fc0000383ffff */
[----:B------:R-:W-:-:S00]  /*00e0*/  NOP ;  /* 0x0000000000007918 */ /* 0x000fc00000000000 */
        /* <DEDUP_REMOVED lines=9> */
.L_x_1:


//--------------------- .nv.shared.reserved.0     --------------------------
	.section	.nv.shared.reserved.0,"aw",@nobits
	.weak		__nv_reservedSMEM_offset_0_alias
	.size		__nv_reservedSMEM_offset_0_alias, 0, 64
	.other		__nv_reservedSMEM_offset_0_alias,@"STO_CUDA_RESERVED_SHARED STV_DEFAULT"
__nv_reservedSMEM_offset_0_alias:
	.zero		0
	.zero		64


//--------------------- .nv.constant0._Z7add_onePf --------------------------
	.section	.nv.constant0._Z7add_onePf,"a",@progbits
	.sectionflags	@""
	.align	4
.nv.constant0._Z7add_onePf:
	.zero		904


//--------------------- SYMBOLS --------------------------

	.type		.nv.reservedSmem.offset0,@object
	.size		.nv.reservedSmem.offset0,0x4
